//
// Generated by NVIDIA NVVM Compiler
//
// Compiler Build ID: CL-36424714
// Cuda compilation tools, release 13.0, V13.0.88
// Based on NVVM 20.0.0
//

.version 9.0
.target sm_100
.address_size 64

	// .globl	_Z10cuda_helloPc

.visible .entry _Z10cuda_helloPc(
	.param .u64 .ptr .align 1 _Z10cuda_helloPc_param_0
)
{
	.reg .b16 	%rs<2>;
	.reg .b64 	%rd<3>;

	ld.param.u64 	%rd1, [_Z10cuda_helloPc_param_0];
	cvta.to.global.u64 	%rd2, %rd1;
	mov.b16 	%rs1, 71;
	st.global.u8 	[%rd2], %rs1;
	ret;

}


// ===== COMPILED SASS (sm_100) =====

	.target	sm_100

	.elftype	@"ET_EXEC"


//--------------------- .note.nv.tkinfo           --------------------------
	.section	.note.nv.tkinfo,"",@"SHT_NOTE"
	.sectionflags	@"SHF_NOTE_NV_TKINFO"
	.tkinfo
        /*0018*/ 	.word	0x00000002
        /*0030*/ 	.string	""
        /*0030*/ 	.string	"ptxas"
        /*0030*/ 	.string	"Cuda compilation tools, release 13.0, V13.0.88"
        /*0030*/ 	.string	"Build cuda_13.0.r13.0/compiler.36424714_0"
        /*0030*/ 	.string	"-arch sm_100 -m 64 "



//--------------------- .note.nv.cuinfo           --------------------------
	.section	.note.nv.cuinfo,"",@"SHT_NOTE"
	.sectionflags	@"SHF_NOTE_NV_CUINFO"
        /*0018*/ 	.short	0x0002
        /*001a*/ 	.short	0x0064
        /*001c*/ 	.short	0x0082
	.zero		2


//--------------------- .nv.info                  --------------------------
	.section	.nv.info,"",@"SHT_CUDA_INFO"
	.align	4


	//----- nvinfo : EIATTR_REGCOUNT
	.align		4
        /*0000*/ 	.byte	0x04, 0x2f
        /*0002*/ 	.short	(.L_1 - .L_0)
	.align		4
.L_0:
        /*0004*/ 	.word	index@(_Z10cuda_helloPc)
        /*0008*/ 	.word	0x00000006


	//----- nvinfo : EIATTR_FRAME_SIZE
	.align		4
.L_1:
        /*000c*/ 	.byte	0x04, 0x11
        /*000e*/ 	.short	(.L_3 - .L_2)
	.align		4
.L_2:
        /*0010*/ 	.word	index@(_Z10cuda_helloPc)
        /*0014*/ 	.word	0x00000000


	//----- nvinfo : EIATTR_MIN_STACK_SIZE
	.align		4
.L_3:
        /*0018*/ 	.byte	0x04, 0x12
        /*001a*/ 	.short	(.L_5 - .L_4)
	.align		4
.L_4:
        /*001c*/ 	.word	index@(_Z10cuda_helloPc)
        /*0020*/ 	.word	0x00000000
.L_5:


//--------------------- .nv.compat                --------------------------
	.section	.nv.compat,"",@"SHT_CUDA_COMPAT_INFO"
	.align	4
        /*0000*/ 	.byte	0x02, 0x09, 0x00, 0x00, 0x02, 0x02, 0x01, 0x00, 0x02, 0x05, 0x05, 0x00, 0x03, 0x07, 0x01, 0x01
        /*0010*/ 	.byte	0x02, 0x03, 0x00, 0x00, 0x02, 0x06, 0x01, 0x00, 0x04, 0x0b, 0x08, 0x00, 0x09, 0x00, 0x00, 0x00
        /*0020*/ 	.byte	0x00, 0x00, 0x00, 0x00


//--------------------- .nv.info._Z10cuda_helloPc --------------------------
	.section	.nv.info._Z10cuda_helloPc,"",@"SHT_CUDA_INFO"
	.sectionflags	@""
	.align	4


	//----- nvinfo : EIATTR_CUDA_API_VERSION
	.align		4
        /*0000*/ 	.byte	0x04, 0x37
        /*0002*/ 	.short	(.L_7 - .L_6)
.L_6:
        /*0004*/ 	.word	0x00000082


	//----- nvinfo : EIATTR_KPARAM_INFO
	.align		4
.L_7:
        /*0008*/ 	.byte	0x04, 0x17
        /*000a*/ 	.short	(.L_9 - .L_8)
.L_8:
        /*000c*/ 	.word	0x00000000
        /*0010*/ 	.short	0x0000
        /*0012*/ 	.short	0x0000
        /*0014*/ 	.byte	0x00, 0xf5, 0x21, 0x00


	//----- nvinfo : EIATTR_SPARSE_MMA_MASK
	.align		4
.L_9:
        /*0018*/ 	.byte	0x03, 0x50
        /*001a*/ 	.short	0x0000


	//----- nvinfo : EIATTR_MAXREG_COUNT
	.align		4
        /*001c*/ 	.byte	0x03, 0x1b
        /*001e*/ 	.short	0x00ff


	//----- nvinfo : EIATTR_MERCURY_ISA_VERSION
	.align		4
        /*0020*/ 	.byte	0x03, 0x5f
        /*0022*/ 	.short	0x0101


	//----- nvinfo : EIATTR_VRC_CTA_INIT_COUNT
	.align		4
        /*0024*/ 	.byte	0x02, 0x4a
	.zero		1
	.zero		1


	//----- nvinfo : EIATTR_EXIT_INSTR_OFFSETS
	.align		4
        /*0028*/ 	.byte	0x04, 0x1c
        /*002a*/ 	.short	(.L_11 - .L_10)


	//   ....[0]....
.L_10:
        /*002c*/ 	.word	0x00000050


	//----- nvinfo : EIATTR_CBANK_PARAM_SIZE
	.align		4
.L_11:
        /*0030*/ 	.byte	0x03, 0x19
        /*0032*/ 	.short	0x0008


	//----- nvinfo : EIATTR_PARAM_CBANK
	.align		4
        /*0034*/ 	.byte	0x04, 0x0a
        /*0036*/ 	.short	(.L_13 - .L_12)
	.align		4
.L_12:
        /*0038*/ 	.word	index@(.nv.constant0._Z10cuda_helloPc)
        /*003c*/ 	.short	0x0380
        /*003e*/ 	.short	0x0008


	//----- nvinfo : EIATTR_SW_WAR
	.align		4
.L_13:
        /*0040*/ 	.byte	0x04, 0x36
        /*0042*/ 	.short	(.L_15 - .L_14)
.L_14:
        /*0044*/ 	.word	0x00000008
.L_15:


//--------------------- .nv.callgraph             --------------------------
	.section	.nv.callgraph,"",@"SHT_CUDA_CALLGRAPH"
	.align	4
	.sectionentsize	8
	.align		4
        /*0000*/ 	.word	0x00000000
	.align		4
        /*0004*/ 	.word	0xffffffff
	.align		4
        /*0008*/ 	.word	0x00000000
	.align		4
        /*000c*/ 	.word	0xfffffffe
	.align		4
        /*0010*/ 	.word	0x00000000
	.align		4
        /*0014*/ 	.word	0xfffffffd
	.align		4
        /*0018*/ 	.word	0x00000000
	.align		4
        /*001c*/ 	.word	0xfffffffc


//--------------------- .text._Z10cuda_helloPc    --------------------------
	.section	.text._Z10cuda_helloPc,"ax",@progbits
	.align	128
        .global         _Z10cuda_helloPc
        .type           _Z10cuda_helloPc,@function
        .size           _Z10cuda_helloPc,(.L_x_1 - _Z10cuda_helloPc)
        .other          _Z10cuda_helloPc,@"STO_CUDA_ENTRY STV_DEFAULT"
_Z10cuda_helloPc:
.text._Z10cuda_helloPc:
[----:B------:R-:W-:Y:S08]  /*0000*/  LDC R1, c[0x0][0x37c] ;  /* 0x0000df00ff017b82 */ /* 0x000ff00000000800 */
[----:B------:R-:W0:Y:S01]  /*0010*/  LDC.64 R2, c[0x0][0x380] ;  /* 0x0000e000ff027b82 */ /* 0x000e220000000a00 */
[----:B------:R-:W0:Y:S01]  /*0020*/  LDCU.64 UR4, c[0x0][0x358] ;  /* 0x00006b00ff0477ac */ /* 0x000e220008000a00 */
[----:B------:R-:W-:-:S05]  /*0030*/  HFMA2 R0, -RZ, RZ, 0, 4.231929779052734375e-06 ;  /* 0x00000047ff007431 */ /* 0x000fca00000001ff */
[----:B0-----:R-:W-:Y:S01]  /*0040*/  STG.E.U8 desc[UR4][R2.64], R0 ;  /* 0x0000000002007986 */ /* 0x001fe2000c101104 */
[----:B------:R-:W-:Y:S05]  /*0050*/  EXIT ;  /* 0x000000000000794d */ /* 0x000fea0003800000 */
.L_x_0:
[----:B------:R-:W-:-:S00]  /*0060*/  BRA `(.L_x_0) ;  /* 0xfffffffc00fc7947 */ /* 0x000fc0000383ffff */
[----:B------:R-:W-:-:S00]  /*0070*/  NOP ;  /* 0x0000000000007918 */ /* 0x000fc00000000000 */
        /* <DEDUP_REMOVED lines=8> */
.L_x_1:


//--------------------- .nv.shared.reserved.0     --------------------------
	.section	.nv.shared.reserved.0,"aw",@nobits
	.weak		__nv_reservedSMEM_offset_0_alias
	.size		__nv_reservedSMEM_offset_0_alias, 0, 64
	.other		__nv_reservedSMEM_offset_0_alias,@"STO_CUDA_RESERVED_SHARED STV_DEFAULT"
__nv_reservedSMEM_offset_0_alias:
	.zero		0
	.zero		64


//--------------------- .nv.constant0._Z10cuda_helloPc --------------------------
	.section	.nv.constant0._Z10cuda_helloPc,"a",@progbits
	.sectionflags	@""
	.align	4
.nv.constant0._Z10cuda_helloPc:
	.zero		904


//--------------------- SYMBOLS --------------------------

	.type		.nv.reservedSmem.offset0,@object
	.size		.nv.reservedSmem.offset0,0x4
